	.headerflags	@"EF_CUDA_TEXMODE_UNIFIED EF_CUDA_64BIT_ADDRESS EF_CUDA_ACCELERATORS EF_CUDA_SM90 EF_CUDA_VIRTUAL_SM(EF_CUDA_SM90)"
	.elftype	@"ET_EXEC"


//--------------------- .nv.info                  --------------------------
	.section	.nv.info,"",@"SHT_CUDA_INFO"
	.align	4


	//----- nvinfo : EIATTR_REGCOUNT
	.align		4
        /*0000*/ 	.byte	0x04, 0x2f
        /*0002*/ 	.short	(.L_1 - .L_0)
	.align		4
.L_0:
        /*0004*/ 	.word	index@(triton_poi_fused_convolution_relu_threshold_backward_17)
        /*0008*/ 	.word	0x00000011


	//----- nvinfo : EIATTR_MIN_STACK_SIZE
	.align		4
.L_1:
        /*000c*/ 	.byte	0x04, 0x12
        /*000e*/ 	.short	(.L_3 - .L_2)
	.align		4
.L_2:
        /*0010*/ 	.word	index@(triton_poi_fused_convolution_relu_threshold_backward_17)
        /*0014*/ 	.word	0x00000000


	//----- nvinfo : EIATTR_FRAME_SIZE
	.align		4
.L_3:
        /*0018*/ 	.byte	0x04, 0x11
        /*001a*/ 	.short	(.L_5 - .L_4)
	.align		4
.L_4:
        /*001c*/ 	.word	index@(triton_poi_fused_convolution_relu_threshold_backward_17)
        /*0020*/ 	.word	0x00000000


	//----- nvinfo : EIATTR_MIN_STACK_SIZE
	.align		4
.L_5:
        /*0024*/ 	.byte	0x04, 0x12
        /*0026*/ 	.short	(.L_7 - .L_6)
	.align		4
.L_6:
        /*0028*/ 	.word	index@(triton_poi_fused_convolution_relu_threshold_backward_17)
        /*002c*/ 	.word	0x00000000
.L_7:


//--------------------- .nv.info.triton_poi_fused_convolution_relu_threshold_backward_17 --------------------------
	.section	.nv.info.triton_poi_fused_convolution_relu_threshold_backward_17,"",@"SHT_CUDA_INFO"
	.sectionflags	@""
	.align	4


	//----- nvinfo : EIATTR_CUDA_API_VERSION
	.align		4
        /*0000*/ 	.byte	0x04, 0x37
        /*0002*/ 	.short	(.L_9 - .L_8)
.L_8:
        /*0004*/ 	.word	0x0000007c


	//----- nvinfo : EIATTR_KPARAM_INFO
	.align		4
.L_9:
        /*0008*/ 	.byte	0x04, 0x17
        /*000a*/ 	.short	(.L_11 - .L_10)
.L_10:
        /*000c*/ 	.word	0x00000000
        /*0010*/ 	.short	0x0003
        /*0012*/ 	.short	0x0018
        /*0014*/ 	.byte	0x00, 0xf0, 0x11, 0x00


	//----- nvinfo : EIATTR_KPARAM_INFO
	.align		4
.L_11:
        /*0018*/ 	.byte	0x04, 0x17
        /*001a*/ 	.short	(.L_13 - .L_12)
.L_12:
        /*001c*/ 	.word	0x00000000
        /*0020*/ 	.short	0x0002
        /*0022*/ 	.short	0x0010
        /*0024*/ 	.byte	0x00, 0xf4, 0x21, 0x00


	//----- nvinfo : EIATTR_KPARAM_INFO
	.align		4
.L_13:
        /*0028*/ 	.byte	0x04, 0x17
        /*002a*/ 	.short	(.L_15 - .L_14)
.L_14:
        /*002c*/ 	.word	0x00000000
        /*0030*/ 	.short	0x0001
        /*0032*/ 	.short	0x0008
        /*0034*/ 	.byte	0x00, 0xf4, 0x21, 0x00


	//----- nvinfo : EIATTR_KPARAM_INFO
	.align		4
.L_15:
        /*0038*/ 	.byte	0x04, 0x17
        /*003a*/ 	.short	(.L_17 - .L_16)
.L_16:
        /*003c*/ 	.word	0x00000000
        /*0040*/ 	.short	0x0000
        /*0042*/ 	.short	0x0000
        /*0044*/ 	.byte	0x00, 0xf4, 0x21, 0x00


	//----- nvinfo : EIATTR_SPARSE_MMA_MASK
	.align		4
.L_17:
        /*0048*/ 	.byte	0x03, 0x50
        /*004a*/ 	.short	0x0000


	//----- nvinfo : EIATTR_MAXREG_COUNT
	.align		4
        /*004c*/ 	.byte	0x03, 0x1b
        /*004e*/ 	.short	0x00ff


	//----- nvinfo : EIATTR_EXIT_INSTR_OFFSETS
	.align		4
        /*0050*/ 	.byte	0x04, 0x1c
        /*0052*/ 	.short	(.L_19 - .L_18)


	//   ....[0]....
.L_18:
        /*0054*/ 	.word	0x00000470


	//----- nvinfo : EIATTR_REQNTID
	.align		4
.L_19:
        /*0058*/ 	.byte	0x04, 0x10
        /*005a*/ 	.short	(.L_21 - .L_20)
.L_20:
        /*005c*/ 	.word	0x00000080
        /*0060*/ 	.word	0x00000001
        /*0064*/ 	.word	0x00000001


	//----- nvinfo : EIATTR_CBANK_PARAM_SIZE
	.align		4
.L_21:
        /*0068*/ 	.byte	0x03, 0x19
        /*006a*/ 	.short	0x001c


	//----- nvinfo : EIATTR_PARAM_CBANK
	.align		4
        /*006c*/ 	.byte	0x04, 0x0a
        /*006e*/ 	.short	(.L_23 - .L_22)
	.align		4
.L_22:
        /*0070*/ 	.word	index@(.nv.constant0.triton_poi_fused_convolution_relu_threshold_backward_17)
        /*0074*/ 	.short	0x0210
        /*0076*/ 	.short	0x001c


	//----- nvinfo : EIATTR_SW_WAR
	.align		4
.L_23:
        /*0078*/ 	.byte	0x04, 0x36
        /*007a*/ 	.short	(.L_25 - .L_24)
.L_24:
        /*007c*/ 	.word	0x00000008
.L_25:


//--------------------- .nv.callgraph             --------------------------
	.section	.nv.callgraph,"",@"SHT_CUDA_CALLGRAPH"
	.align	4
	.sectionentsize	8
	.align		4
        /*0000*/ 	.word	0x00000000
	.align		4
        /*0004*/ 	.word	0xffffffff
	.align		4
        /*0008*/ 	.word	0x00000000
	.align		4
        /*000c*/ 	.word	0xfffffffe
	.align		4
        /*0010*/ 	.word	0x00000000
	.align		4
        /*0014*/ 	.word	0xfffffffd
	.align		4
        /*0018*/ 	.word	0x00000000
	.align		4
        /*001c*/ 	.word	0xfffffffc


//--------------------- .text.triton_poi_fused_convolution_relu_threshold_backward_17 --------------------------
	.section	.text.triton_poi_fused_convolution_relu_threshold_backward_17,"ax",@progbits
	.align	128
        .global         triton_poi_fused_convolution_relu_threshold_backward_17
        .type           triton_poi_fused_convolution_relu_threshold_backward_17,@function
        .size           triton_poi_fused_convolution_relu_threshold_backward_17,(.L_x_1 - triton_poi_fused_convolution_relu_threshold_backward_17)
        .other          triton_poi_fused_convolution_relu_threshold_backward_17,@"STO_CUDA_ENTRY STV_DEFAULT"
triton_poi_fused_convolution_relu_threshold_backward_17:
.text.triton_poi_fused_convolution_relu_threshold_backward_17:
[----:B------:R-:W-:Y:S01]  /*0000*/  LDC R1, c[0x0][0x28] ;  /* 0x00000a00ff017b82 */ /* 0x000fe20000000800 */
[----:B------:R-:W1:Y:S07]  /*0010*/  S2R R0, SR_TID.X ;  /* 0x0000000000007919 */ /* 0x000e6e0000002100 */
[----:B------:R-:W2:Y:S01]  /*0020*/  LDC.64 R12, c[0x0][0x218] ;  /* 0x00008600ff0c7b82 */ /* 0x000ea20000000a00 */
[----:B------:R-:W-:Y:S01]  /*0030*/  ULDC.64 UR4, c[0x0][0x208] ;  /* 0x0000820000047ab9 */ /* 0x000fe20000000a00 */
[----:B------:R-:W-:Y:S01]  /*0040*/  ULDC.64 UR6, c[0x0][0x220] ;  /* 0x0000880000067ab9 */ /* 0x000fe20000000a00 */
[----:B------:R-:W3:Y:S05]  /*0050*/  S2R R7, SR_CTAID.X ;  /* 0x0000000000077919 */ /* 0x000eea0000002500 */
[----:B------:R-:W4:Y:S01]  /*0060*/  LDC.64 R2, c[0x0][0x210] ;  /* 0x00008400ff027b82 */ /* 0x000f220000000a00 */
[----:B-1----:R-:W-:Y:S01]  /*0070*/  IMAD.SHL.U32 R0, R0, 0x8, RZ ;  /* 0x0000000800007824 */ /* 0x002fe200078e00ff */
[----:B---3--:R-:W-:-:S04]  /*0080*/  SHF.R.S32.HI R5, RZ, 0x15, R7 ;  /* 0x00000015ff057819 */ /* 0x008fc80000011407 */
[----:B------:R-:W-:Y:S02]  /*0090*/  LOP3.LUT R0, R0, 0x3f8, RZ, 0xc0, !PT ;  /* 0x000003f800007812 */ /* 0x000fe400078ec0ff */
[----:B------:R-:W-:-:S03]  /*00a0*/  SGXT R5, R5, 0x1 ;  /* 0x000000010505781a */ /* 0x000fc60000000200 */
[----:B------:R-:W-:-:S04]  /*00b0*/  IMAD R0, R7, 0x400, R0 ;  /* 0x0000040007007824 */ /* 0x000fc800078e0200 */
[----:B----4-:R-:W-:Y:S01]  /*00c0*/  IMAD.WIDE R2, R0, 0x4, R2 ;  /* 0x0000000400027825 */ /* 0x010fe200078e0202 */
[----:B------:R-:W-:-:S04]  /*00d0*/  LEA.HI R5, R5, R0, RZ, 0x8 ;  /* 0x0000000005057211 */ /* 0x000fc800078f40ff */
[----:B------:R-:W-:Y:S01]  /*00e0*/  SHF.R.S32.HI R5, RZ, 0x8, R5 ;  /* 0x00000008ff057819 */ /* 0x000fe20000011405 */
[----:B------:R1:W3:Y:S03]  /*00f0*/  LDG.E.128 R8, desc[UR4][R2.64+0x10] ;  /* 0x0000100402087981 */ /* 0x0002e6000c1e1d00 */
[----:B------:R-:W-:-:S04]  /*0100*/  LEA.HI R4, R5, R5, RZ, 0x7 ;  /* 0x0000000505047211 */ /* 0x000fc800078f38ff */
[----:B------:R-:W-:-:S05]  /*0110*/  LOP3.LUT R4, R4, 0xffffff80, RZ, 0xc0, !PT ;  /* 0xffffff8004047812 */ /* 0x000fca00078ec0ff */
[----:B------:R-:W-:-:S04]  /*0120*/  IMAD.IADD R5, R5, 0x1, -R4 ;  /* 0x0000000105057824 */ /* 0x000fc800078e0a04 */
[----:B--2---:R-:W-:Y:S02]  /*0130*/  IMAD.WIDE R12, R5, 0x4, R12 ;  /* 0x00000004050c7825 */ /* 0x004fe400078e020c */
[----:B------:R-:W2:Y:S04]  /*0140*/  LDG.E.128 R4, desc[UR4][R2.64] ;  /* 0x0000000402047981 */ /* 0x000ea8000c1e1d00 */
[----:B------:R-:W2:Y:S02]  /*0150*/  LDG.E.EL R12, desc[UR4][R12.64] ;  /* 0x000000040c0c7981 */ /* 0x000ea4000c2e1900 */
[CC--:B--2---:R-:W-:Y:S01]  /*0160*/  FSETP.GEU.AND P2, PT, R4.reuse, -R12.reuse, PT ;  /* 0x8000000c0400720b */ /* 0x0c4fe20003f4e000 */
[--C-:B------:R-:W-:Y:S01]  /*0170*/  FADD R4, R4, R12.reuse ;  /* 0x0000000c04047221 */ /* 0x100fe20000000000 */
[C---:B------:R-:W-:Y:S01]  /*0180*/  FADD R14, R5.reuse, R12 ;  /* 0x0000000c050e7221 */ /* 0x040fe20000000000 */
[----:B------:R-:W-:-:S03]  /*0190*/  FSETP.GEU.AND P0, PT, R5, -R12, PT ;  /* 0x8000000c0500720b */ /* 0x000fc60003f0e000 */
[----:B------:R-:W-:Y:S02]  /*01a0*/  FSEL R5, R4, RZ, P2 ;  /* 0x000000ff04057208 */ /* 0x000fe40001000000 */
[----:B------:R-:W-:Y:S01]  /*01b0*/  FSEL R14, R14, RZ, P0 ;  /* 0x000000ff0e0e7208 */ /* 0x000fe20000000000 */
[C-C-:B------:R-:W-:Y:S01]  /*01c0*/  FADD R4, R7.reuse, R12.reuse ;  /* 0x0000000c07047221 */ /* 0x140fe20000000000 */
[-C--:B------:R-:W-:Y:S02]  /*01d0*/  FSETP.GEU.AND P0, PT, R7, -R12.reuse, PT ;  /* 0x8000000c0700720b */ /* 0x080fe40003f0e000 */
[C---:B------:R-:W-:Y:S01]  /*01e0*/  FSETP.GEU.AND P1, PT, R6.reuse, -R12, PT ;  /* 0x8000000c0600720b */ /* 0x040fe20003f2e000 */
[----:B------:R-:W-:Y:S01]  /*01f0*/  FADD R6, R6, R12 ;  /* 0x0000000c06067221 */ /* 0x000fe20000000000 */
[----:B------:R-:W-:Y:S02]  /*0200*/  FSETP.GTU.AND P3, PT, R5, RZ, PT ;  /* 0x000000ff0500720b */ /* 0x000fe40003f6c000 */
[----:B------:R-:W-:-:S02]  /*0210*/  FSETP.GTU.AND P2, PT, R14, RZ, PT ;  /* 0x000000ff0e00720b */ /* 0x000fc40003f4c000 */
[----:B------:R-:W-:Y:S02]  /*0220*/  FSEL R4, R4, RZ, P0 ;  /* 0x000000ff04047208 */ /* 0x000fe40000000000 */
[----:B-1----:R-:W-:Y:S02]  /*0230*/  SEL R2, RZ, 0x1, P3 ;  /* 0x00000001ff027807 */ /* 0x002fe40001800000 */
[----:B------:R-:W-:Y:S02]  /*0240*/  SEL R3, RZ, 0x1, P2 ;  /* 0x00000001ff037807 */ /* 0x000fe40001000000 */
[----:B------:R-:W-:Y:S02]  /*0250*/  FSEL R6, R6, RZ, P1 ;  /* 0x000000ff06067208 */ /* 0x000fe40000800000 */
[----:B------:R-:W-:Y:S02]  /*0260*/  FSETP.GTU.AND P1, PT, R4, RZ, PT ;  /* 0x000000ff0400720b */ /* 0x000fe40003f2c000 */
[----:B------:R-:W-:Y:S01]  /*0270*/  PRMT R4, R2, 0x3340, R3 ;  /* 0x0000334002047816 */ /* 0x000fe20000000003 */
[--C-:B---3--:R-:W-:Y:S01]  /*0280*/  FADD R2, R8, R12.reuse ;  /* 0x0000000c08027221 */ /* 0x108fe20000000000 */
[CC--:B------:R-:W-:Y:S01]  /*0290*/  FSETP.GEU.AND P3, PT, R10.reuse, -R12.reuse, PT ;  /* 0x8000000c0a00720b */ /* 0x0c0fe20003f6e000 */
[--C-:B------:R-:W-:Y:S01]  /*02a0*/  FADD R10, R10, R12.reuse ;  /* 0x0000000c0a0a7221 */ /* 0x100fe20000000000 */
[CC--:B------:R-:W-:Y:S01]  /*02b0*/  FSETP.GEU.AND P2, PT, R11.reuse, -R12.reuse, PT ;  /* 0x8000000c0b00720b */ /* 0x0c0fe20003f4e000 */
[--C-:B------:R-:W-:Y:S01]  /*02c0*/  FADD R11, R11, R12.reuse ;  /* 0x0000000c0b0b7221 */ /* 0x100fe20000000000 */
[CC--:B------:R-:W-:Y:S01]  /*02d0*/  FSETP.GEU.AND P4, PT, R9.reuse, -R12.reuse, PT ;  /* 0x8000000c0900720b */ /* 0x0c0fe20003f8e000 */
[----:B------:R-:W-:Y:S01]  /*02e0*/  FADD R9, R9, R12 ;  /* 0x0000000c09097221 */ /* 0x000fe20000000000 */
[----:B------:R-:W-:-:S02]  /*02f0*/  FSETP.GEU.AND P5, PT, R8, -R12, PT ;  /* 0x8000000c0800720b */ /* 0x000fc40003fae000 */
[----:B------:R-:W-:Y:S02]  /*0300*/  FSEL R10, R10, RZ, P3 ;  /* 0x000000ff0a0a7208 */ /* 0x000fe40001800000 */
[----:B------:R-:W-:Y:S02]  /*0310*/  FSEL R11, R11, RZ, P2 ;  /* 0x000000ff0b0b7208 */ /* 0x000fe40001000000 */
[----:B------:R-:W-:Y:S02]  /*0320*/  FSEL R9, R9, RZ, P4 ;  /* 0x000000ff09097208 */ /* 0x000fe40002000000 */
[----:B------:R-:W-:Y:S02]  /*0330*/  FSEL R2, R2, RZ, P5 ;  /* 0x000000ff02027208 */ /* 0x000fe40002800000 */
[----:B------:R-:W-:Y:S02]  /*0340*/  FSETP.GTU.AND P0, PT, R6, RZ, PT ;  /* 0x000000ff0600720b */ /* 0x000fe40003f0c000 */
[----:B------:R-:W-:-:S02]  /*0350*/  FSETP.GTU.AND P3, PT, R10, RZ, PT ;  /* 0x000000ff0a00720b */ /* 0x000fc40003f6c000 */
[----:B------:R-:W-:Y:S02]  /*0360*/  FSETP.GTU.AND P2, PT, R11, RZ, PT ;  /* 0x000000ff0b00720b */ /* 0x000fe40003f4c000 */
[----:B------:R-:W-:Y:S02]  /*0370*/  FSETP.GTU.AND P4, PT, R9, RZ, PT ;  /* 0x000000ff0900720b */ /* 0x000fe40003f8c000 */
[----:B------:R-:W-:Y:S02]  /*0380*/  FSETP.GTU.AND P5, PT, R2, RZ, PT ;  /* 0x000000ff0200720b */ /* 0x000fe40003fac000 */
[----:B------:R-:W-:Y:S02]  /*0390*/  SEL R2, RZ, 0x1, P0 ;  /* 0x00000001ff027807 */ /* 0x000fe40000000000 */
[----:B------:R-:W-:Y:S02]  /*03a0*/  SEL R3, RZ, 0x1, P1 ;  /* 0x00000001ff037807 */ /* 0x000fe40000800000 */
[----:B------:R-:W-:-:S02]  /*03b0*/  SEL R8, RZ, 0x1, P3 ;  /* 0x00000001ff087807 */ /* 0x000fc40001800000 */
[----:B------:R-:W-:Y:S02]  /*03c0*/  SEL R9, RZ, 0x1, P2 ;  /* 0x00000001ff097807 */ /* 0x000fe40001000000 */
[----:B------:R-:W-:Y:S02]  /*03d0*/  SEL R7, RZ, 0x1, P4 ;  /* 0x00000001ff077807 */ /* 0x000fe40002000000 */
[----:B------:R-:W-:Y:S02]  /*03e0*/  SEL R6, RZ, 0x1, P5 ;  /* 0x00000001ff067807 */ /* 0x000fe40002800000 */
[----:B------:R-:W-:Y:S02]  /*03f0*/  PRMT R5, R2, 0x3340, R3 ;  /* 0x0000334002057816 */ /* 0x000fe40000000003 */
[----:B------:R-:W-:Y:S02]  /*0400*/  IADD3 R2, P0, R0, UR6, RZ ;  /* 0x0000000600027c10 */ /* 0x000fe4000ff1e0ff */
[----:B------:R-:W-:-:S02]  /*0410*/  PRMT R9, R8, 0x3340, R9 ;  /* 0x0000334008097816 */ /* 0x000fc40000000009 */
[----:B------:R-:W-:Y:S02]  /*0420*/  PRMT R6, R6, 0x3340, R7 ;  /* 0x0000334006067816 */ /* 0x000fe40000000007 */
[----:B------:R-:W-:Y:S02]  /*0430*/  PRMT R4, R4, 0x5410, R5 ;  /* 0x0000541004047816 */ /* 0x000fe40000000005 */
[----:B------:R-:W-:Y:S02]  /*0440*/  LEA.HI.X.SX32 R3, R0, UR7, 0x1, P0 ;  /* 0x0000000700037c11 */ /* 0x000fe400080f0eff */
[----:B------:R-:W-:-:S05]  /*0450*/  PRMT R5, R6, 0x5410, R9 ;  /* 0x0000541006057816 */ /* 0x000fca0000000009 */
[----:B------:R-:W-:Y:S01]  /*0460*/  STG.E.64 desc[UR4][R2.64], R4 ;  /* 0x0000000402007986 */ /* 0x000fe2000c101b04 */
[----:B------:R-:W-:Y:S05]  /*0470*/  EXIT ;  /* 0x000000000000794d */ /* 0x000fea0003800000 */
.L_x_0:
[----:B------:R-:W-:-:S00]  /*0480*/  BRA `(.L_x_0) ;  /* 0xfffffffc00fc7947 */ /* 0x000fc0000383ffff */
[----:B------:R-:W-:-:S00]  /*0490*/  NOP ;  /* 0x0000000000007918 */ /* 0x000fc00000000000 */
        /* <DEDUP_REMOVED lines=14> */
.L_x_1:


//--------------------- .nv.constant0.triton_poi_fused_convolution_relu_threshold_backward_17 --------------------------
	.section	.nv.constant0.triton_poi_fused_convolution_relu_threshold_backward_17,"a",@progbits
	.sectionflags	@""
	.align	4
.nv.constant0.triton_poi_fused_convolution_relu_threshold_backward_17:
	.zero		556
